//
// Generated by NVIDIA NVVM Compiler
//
// Compiler Build ID: CL-36424714
// Cuda compilation tools, release 13.0, V13.0.88
// Based on NVVM 20.0.0
//

.version 9.0
.target sm_100
.address_size 64

	// .globl	_Z15vector_productoPfS_S_i
.extern .func  (.param .b32 func_retval0) vprintf
(
	.param .b64 vprintf_param_0,
	.param .b64 vprintf_param_1
)
;
.global .align 1 .b8 $str[28] = {66, 73, 100, 32, 61, 32, 37, 100, 32, 66, 68, 109, 32, 61, 32, 37, 100, 32, 72, 73, 100, 32, 61, 32, 37, 100, 10};

.visible .entry _Z15vector_productoPfS_S_i(
	.param .u64 .ptr .align 1 _Z15vector_productoPfS_S_i_param_0,
	.param .u64 .ptr .align 1 _Z15vector_productoPfS_S_i_param_1,
	.param .u64 .ptr .align 1 _Z15vector_productoPfS_S_i_param_2,
	.param .u32 _Z15vector_productoPfS_S_i_param_3
)
{
	.local .align 8 .b8 	__local_depot0[16];
	.reg .b64 	%SP;
	.reg .b64 	%SPL;
	.reg .b32 	%r<6>;
	.reg .b32 	%f<4>;
	.reg .b64 	%rd<15>;

	mov.u64 	%SPL, __local_depot0;
	cvta.local.u64 	%SP, %SPL;
	ld.param.u64 	%rd1, [_Z15vector_productoPfS_S_i_param_0];
	ld.param.u64 	%rd2, [_Z15vector_productoPfS_S_i_param_1];
	ld.param.u64 	%rd3, [_Z15vector_productoPfS_S_i_param_2];
	cvta.to.global.u64 	%rd4, %rd3;
	cvta.to.global.u64 	%rd5, %rd2;
	cvta.to.global.u64 	%rd6, %rd1;
	add.u64 	%rd7, %SP, 0;
	add.u64 	%rd8, %SPL, 0;
	mov.u32 	%r1, %ctaid.x;
	mov.u32 	%r2, %ntid.x;
	mov.u32 	%r3, %tid.x;
	st.local.v2.u32 	[%rd8], {%r1, %r2};
	st.local.u32 	[%rd8+8], %r3;
	mov.u64 	%rd9, $str;
	cvta.global.u64 	%rd10, %rd9;
	{ // callseq 0, 0
	.param .b64 param0;
	st.param.b64 	[param0], %rd10;
	.param .b64 param1;
	st.param.b64 	[param1], %rd7;
	.param .b32 retval0;
	call.uni (retval0), 
	vprintf, 
	(
	param0, 
	param1
	);
	ld.param.b32 	%r4, [retval0];
	} // callseq 0
	mul.wide.u32 	%rd11, %r3, 4;
	add.s64 	%rd12, %rd6, %rd11;
	ld.global.f32 	%f1, [%rd12];
	add.s64 	%rd13, %rd5, %rd11;
	ld.global.f32 	%f2, [%rd13];
	add.f32 	%f3, %f1, %f2;
	add.s64 	%rd14, %rd4, %rd11;
	st.global.f32 	[%rd14], %f3;
	ret;

}


// ===== COMPILED SASS (sm_100) =====

	.target	sm_100

	.elftype	@"ET_EXEC"


//--------------------- .note.nv.tkinfo           --------------------------
	.section	.note.nv.tkinfo,"",@"SHT_NOTE"
	.sectionflags	@"SHF_NOTE_NV_TKINFO"
	.tkinfo
        /*0018*/ 	.word	0x00000002
        /*0030*/ 	.string	""
        /*0030*/ 	.string	"ptxas"
        /*0030*/ 	.string	"Cuda compilation tools, release 13.0, V13.0.88"
        /*0030*/ 	.string	"Build cuda_13.0.r13.0/compiler.36424714_0"
        /*0030*/ 	.string	"-arch sm_100 -m 64 "



//--------------------- .note.nv.cuinfo           --------------------------
	.section	.note.nv.cuinfo,"",@"SHT_NOTE"
	.sectionflags	@"SHF_NOTE_NV_CUINFO"
        /*0018*/ 	.short	0x0002
        /*001a*/ 	.short	0x0064
        /*001c*/ 	.short	0x0082
	.zero		2


//--------------------- .nv.info                  --------------------------
	.section	.nv.info,"",@"SHT_CUDA_INFO"
	.align	4


	//----- nvinfo : EIATTR_REGCOUNT
	.align		4
        /*0000*/ 	.byte	0x04, 0x2f
        /*0002*/ 	.short	(.L_2 - .L_1)
	.align		4
.L_1:
        /*0004*/ 	.word	index@(_Z15vector_productoPfS_S_i)
        /*0008*/ 	.word	0x00000018


	//----- nvinfo : EIATTR_FRAME_SIZE
	.align		4
.L_2:
        /*000c*/ 	.byte	0x04, 0x11
        /*000e*/ 	.short	(.L_4 - .L_3)
	.align		4
.L_3:
        /*0010*/ 	.word	index@(_Z15vector_productoPfS_S_i)
        /*0014*/ 	.word	0x00000010


	//----- nvinfo : EIATTR_MIN_STACK_SIZE
	.align		4
.L_4:
        /*0018*/ 	.byte	0x04, 0x12
        /*001a*/ 	.short	(.L_6 - .L_5)
	.align		4
.L_5:
        /*001c*/ 	.word	index@(_Z15vector_productoPfS_S_i)
        /*0020*/ 	.word	0x00000010
.L_6:


//--------------------- .nv.compat                --------------------------
	.section	.nv.compat,"",@"SHT_CUDA_COMPAT_INFO"
	.align	4
        /*0000*/ 	.byte	0x02, 0x09, 0x00, 0x00, 0x02, 0x02, 0x01, 0x00, 0x02, 0x05, 0x05, 0x00, 0x03, 0x07, 0x01, 0x01
        /*0010*/ 	.byte	0x02, 0x03, 0x00, 0x00, 0x02, 0x06, 0x01, 0x00, 0x04, 0x0b, 0x08, 0x00, 0x09, 0x00, 0x00, 0x00
        /*0020*/ 	.byte	0x00, 0x00, 0x00, 0x00


//--------------------- .nv.info._Z15vector_productoPfS_S_i --------------------------
	.section	.nv.info._Z15vector_productoPfS_S_i,"",@"SHT_CUDA_INFO"
	.sectionflags	@""
	.align	4


	//----- nvinfo : EIATTR_CUDA_API_VERSION
	.align		4
        /*0000*/ 	.byte	0x04, 0x37
        /*0002*/ 	.short	(.L_8 - .L_7)
.L_7:
        /*0004*/ 	.word	0x00000082


	//----- nvinfo : EIATTR_KPARAM_INFO
	.align		4
.L_8:
        /*0008*/ 	.byte	0x04, 0x17
        /*000a*/ 	.short	(.L_10 - .L_9)
.L_9:
        /*000c*/ 	.word	0x00000000
        /*0010*/ 	.short	0x0003
        /*0012*/ 	.short	0x0018
        /*0014*/ 	.byte	0x00, 0xf0, 0x11, 0x00


	//----- nvinfo : EIATTR_KPARAM_INFO
	.align		4
.L_10:
        /*0018*/ 	.byte	0x04, 0x17
        /*001a*/ 	.short	(.L_12 - .L_11)
.L_11:
        /*001c*/ 	.word	0x00000000
        /*0020*/ 	.short	0x0002
        /*0022*/ 	.short	0x0010
        /*0024*/ 	.byte	0x00, 0xf5, 0x21, 0x00


	//----- nvinfo : EIATTR_KPARAM_INFO
	.align		4
.L_12:
        /*0028*/ 	.byte	0x04, 0x17
        /*002a*/ 	.short	(.L_14 - .L_13)
.L_13:
        /*002c*/ 	.word	0x00000000
        /*0030*/ 	.short	0x0001
        /*0032*/ 	.short	0x0008
        /*0034*/ 	.byte	0x00, 0xf5, 0x21, 0x00


	//----- nvinfo : EIATTR_KPARAM_INFO
	.align		4
.L_14:
        /*0038*/ 	.byte	0x04, 0x17
        /*003a*/ 	.short	(.L_16 - .L_15)
.L_15:
        /*003c*/ 	.word	0x00000000
        /*0040*/ 	.short	0x0000
        /*0042*/ 	.short	0x0000
        /*0044*/ 	.byte	0x00, 0xf5, 0x21, 0x00


	//----- nvinfo : EIATTR_SPARSE_MMA_MASK
	.align		4
.L_16:
        /*0048*/ 	.byte	0x03, 0x50
        /*004a*/ 	.short	0x0000


	//----- nvinfo : EIATTR_MAXREG_COUNT
	.align		4
        /*004c*/ 	.byte	0x03, 0x1b
        /*004e*/ 	.short	0x00ff


	//----- nvinfo : EIATTR_EXTERNS
	.align		4
        /*0050*/ 	.byte	0x04, 0x0f
        /*0052*/ 	.short	(.L_18 - .L_17)


	//   ....[0]....
	.align		4
.L_17:
        /*0054*/ 	.word	index@(vprintf)


	//----- nvinfo : EIATTR_MERCURY_ISA_VERSION
	.align		4
.L_18:
        /*0058*/ 	.byte	0x03, 0x5f
        /*005a*/ 	.short	0x0101


	//----- nvinfo : EIATTR_VRC_CTA_INIT_COUNT
	.align		4
        /*005c*/ 	.byte	0x02, 0x4a
	.zero		1
	.zero		1


	//----- nvinfo : EIATTR_SYSCALL_OFFSETS
	.align		4
        /*0060*/ 	.byte	0x04, 0x46
        /*0062*/ 	.short	(.L_20 - .L_19)


	//   ....[0]....
.L_19:
        /*0064*/ 	.word	0x00000120


	//----- nvinfo : EIATTR_EXIT_INSTR_OFFSETS
	.align		4
.L_20:
        /*0068*/ 	.byte	0x04, 0x1c
        /*006a*/ 	.short	(.L_22 - .L_21)


	//   ....[0]....
.L_21:
        /*006c*/ 	.word	0x000001d0


	//----- nvinfo : EIATTR_CBANK_PARAM_SIZE
	.align		4
.L_22:
        /*0070*/ 	.byte	0x03, 0x19
        /*0072*/ 	.short	0x001c


	//----- nvinfo : EIATTR_PARAM_CBANK
	.align		4
        /*0074*/ 	.byte	0x04, 0x0a
        /*0076*/ 	.short	(.L_24 - .L_23)
	.align		4
.L_23:
        /*0078*/ 	.word	index@(.nv.constant0._Z15vector_productoPfS_S_i)
        /*007c*/ 	.short	0x0380
        /*007e*/ 	.short	0x001c


	//----- nvinfo : EIATTR_SW_WAR
	.align		4
.L_24:
        /*0080*/ 	.byte	0x04, 0x36
        /*0082*/ 	.short	(.L_26 - .L_25)
.L_25:
        /*0084*/ 	.word	0x00000008
.L_26:


//--------------------- .nv.callgraph             --------------------------
	.section	.nv.callgraph,"",@"SHT_CUDA_CALLGRAPH"
	.align	4
	.sectionentsize	8
	.align		4
        /*0000*/ 	.word	0x00000000
	.align		4
        /*0004*/ 	.word	0xffffffff
	.align		4
        /*0008*/ 	.word	index@(_Z15vector_productoPfS_S_i)
	.align		4
        /*000c*/ 	.word	index@(vprintf)
	.align		4
        /*0010*/ 	.word	0x00000000
	.align		4
        /*0014*/ 	.word	0xfffffffe
	.align		4
        /*0018*/ 	.word	0x00000000
	.align		4
        /*001c*/ 	.word	0xfffffffd
	.align		4
        /*0020*/ 	.word	0x00000000
	.align		4
        /*0024*/ 	.word	0xfffffffc


//--------------------- .nv.constant4             --------------------------
	.section	.nv.constant4,"a",@progbits
	.align	8
	.align		8
.nv.constant4:
        /*0000*/ 	.dword	vprintf
	.align		8
        /*0008*/ 	.dword	$str


//--------------------- .text._Z15vector_productoPfS_S_i --------------------------
	.section	.text._Z15vector_productoPfS_S_i,"ax",@progbits
	.align	128
        .global         _Z15vector_productoPfS_S_i
        .type           _Z15vector_productoPfS_S_i,@function
        .size           _Z15vector_productoPfS_S_i,(.L_x_2 - _Z15vector_productoPfS_S_i)
        .other          _Z15vector_productoPfS_S_i,@"STO_CUDA_ENTRY STV_DEFAULT"
_Z15vector_productoPfS_S_i:
.text._Z15vector_productoPfS_S_i:
[----:B------:R-:W0:Y:S01]  /*0000*/  LDC R1, c[0x0][0x37c] ;  /* 0x0000df00ff017b82 */ /* 0x000e220000000800 */
[----:B------:R-:W1:Y:S01]  /*0010*/  S2R R10, SR_CTAID.X ;  /* 0x00000000000a7919 */ /* 0x000e620000002500 */
[----:B------:R-:W2:Y:S06]  /*0020*/  LDCU UR5, c[0x0][0x2fc] ;  /* 0x00005f80ff0577ac */ /* 0x000eac0008000800 */
[----:B------:R-:W1:Y:S01]  /*0030*/  LDC R11, c[0x0][0x360] ;  /* 0x0000d800ff0b7b82 */ /* 0x000e620000000800 */
[----:B0-----:R-:W-:Y:S01]  /*0040*/  IADD3 R1, PT, PT, R1, -0x10, RZ ;  /* 0xfffffff001017810 */ /* 0x001fe20007ffe0ff */
[----:B------:R-:W0:Y:S01]  /*0050*/  S2R R2, SR_TID.X ;  /* 0x0000000000027919 */ /* 0x000e220000002100 */
[----:B------:R-:W-:Y:S01]  /*0060*/  MOV R0, 0x0 ;  /* 0x0000000000007802 */ /* 0x000fe20000000f00 */
[----:B------:R-:W3:Y:S04]  /*0070*/  LDCU UR4, c[0x0][0x2f8] ;  /* 0x00005f00ff0477ac */ /* 0x000ee80008000800 */
[----:B------:R4:W4:Y:S01]  /*0080*/  LDC.64 R8, c[0x4][R0] ;  /* 0x0100000000087b82 */ /* 0x0009220000000a00 */
[----:B------:R-:W5:Y:S01]  /*0090*/  LDCU.64 UR6, c[0x4][0x8] ;  /* 0x01000100ff0677ac */ /* 0x000f620008000a00 */
[----:B------:R-:W0:Y:S01]  /*00a0*/  LDCU.64 UR36, c[0x0][0x358] ;  /* 0x00006b00ff2477ac */ /* 0x000e220008000a00 */
[----:B---3--:R-:W-:-:S04]  /*00b0*/  IADD3 R6, P0, PT, R1, UR4, RZ ;  /* 0x0000000401067c10 */ /* 0x008fc8000ff1e0ff */
[----:B--2---:R-:W-:Y:S02]  /*00c0*/  IADD3.X R7, PT, PT, RZ, UR5, RZ, P0, !PT ;  /* 0x00000005ff077c10 */ /* 0x004fe400087fe4ff */
[----:B-----5:R-:W-:Y:S01]  /*00d0*/  MOV R4, UR6 ;  /* 0x0000000600047c02 */ /* 0x020fe20008000f00 */
[----:B-1----:R1:W-:Y:S01]  /*00e0*/  STL.64 [R1], R10 ;  /* 0x0000000a01007387 */ /* 0x0023e20000100a00 */
[----:B------:R-:W-:-:S03]  /*00f0*/  MOV R5, UR7 ;  /* 0x0000000700057c02 */ /* 0x000fc60008000f00 */
[----:B0-----:R1:W-:Y:S04]  /*0100*/  STL [R1+0x8], R2 ;  /* 0x0000080201007387 */ /* 0x0013e80000100800 */
[----:B------:R-:W-:-:S07]  /*0110*/  LEPC R20, `(.L_x_0) ;  /* 0x000000001014794e */ /* 0x000fce0000000000 */
[----:B-1--4-:R-:W-:Y:S05]  /*0120*/  CALL.ABS.NOINC R8 ;  /* 0x0000000008007343 */ /* 0x012fea0003c00000 */
.L_x_0:
[----:B------:R-:W0:Y:S08]  /*0130*/  LDC.64 R4, c[0x0][0x380] ;  /* 0x0000e000ff047b82 */ /* 0x000e300000000a00 */
[----:B------:R-:W1:Y:S08]  /*0140*/  LDC.64 R6, c[0x0][0x388] ;  /* 0x0000e200ff067b82 */ /* 0x000e700000000a00 */
[----:B------:R-:W2:Y:S01]  /*0150*/  LDC.64 R8, c[0x0][0x390] ;  /* 0x0000e400ff087b82 */ /* 0x000ea20000000a00 */
[----:B0-----:R-:W-:-:S06]  /*0160*/  IMAD.WIDE.U32 R4, R2, 0x4, R4 ;  /* 0x0000000402047825 */ /* 0x001fcc00078e0004 */
[----:B------:R-:W3:Y:S01]  /*0170*/  LDG.E R4, desc[UR36][R4.64] ;  /* 0x0000002404047981 */ /* 0x000ee2000c1e1900 */
[----:B-1----:R-:W-:-:S06]  /*0180*/  IMAD.WIDE.U32 R6, R2, 0x4, R6 ;  /* 0x0000000402067825 */ /* 0x002fcc00078e0006 */
[----:B------:R-:W3:Y:S01]  /*0190*/  LDG.E R7, desc[UR36][R6.64] ;  /* 0x0000002406077981 */ /* 0x000ee2000c1e1900 */
[----:B--2---:R-:W-:-:S04]  /*01a0*/  IMAD.WIDE.U32 R2, R2, 0x4, R8 ;  /* 0x0000000402027825 */ /* 0x004fc800078e0008 */
[----:B---3--:R-:W-:-:S05]  /*01b0*/  FADD R9, R4, R7 ;  /* 0x0000000704097221 */ /* 0x008fca0000000000 */
[----:B------:R-:W-:Y:S01]  /*01c0*/  STG.E desc[UR36][R2.64], R9 ;  /* 0x0000000902007986 */ /* 0x000fe2000c101924 */
[----:B------:R-:W-:Y:S05]  /*01d0*/  EXIT ;  /* 0x000000000000794d */ /* 0x000fea0003800000 */
.L_x_1:
[----:B------:R-:W-:-:S00]  /*01e0*/  BRA `(.L_x_1) ;  /* 0xfffffffc00fc7947 */ /* 0x000fc0000383ffff */
[----:B------:R-:W-:-:S00]  /*01f0*/  NOP ;  /* 0x0000000000007918 */ /* 0x000fc00000000000 */
        /* <DEDUP_REMOVED lines=8> */
.L_x_2:


//--------------------- .nv.global.init           --------------------------
	.section	.nv.global.init,"aw",@progbits
.nv.global.init:
	.type		$str,@object
	.size		$str,(.L_0 - $str)
$str:
        /*0000*/ 	.byte	0x42, 0x49, 0x64, 0x20, 0x3d, 0x20, 0x25, 0x64, 0x20, 0x42, 0x44, 0x6d, 0x20, 0x3d, 0x20, 0x25
        /*0010*/ 	.byte	0x64, 0x20, 0x48, 0x49, 0x64, 0x20, 0x3d, 0x20, 0x25, 0x64, 0x0a, 0x00
.L_0:


//--------------------- .nv.shared.reserved.0     --------------------------
	.section	.nv.shared.reserved.0,"aw",@nobits
	.weak		__nv_reservedSMEM_offset_0_alias
	.size		__nv_reservedSMEM_offset_0_alias, 0, 64
	.other		__nv_reservedSMEM_offset_0_alias,@"STO_CUDA_RESERVED_SHARED STV_DEFAULT"
__nv_reservedSMEM_offset_0_alias:
	.zero		0
	.zero		64


//--------------------- .nv.constant0._Z15vector_productoPfS_S_i --------------------------
	.section	.nv.constant0._Z15vector_productoPfS_S_i,"a",@progbits
	.sectionflags	@""
	.align	4
.nv.constant0._Z15vector_productoPfS_S_i:
	.zero		924


//--------------------- SYMBOLS --------------------------

	.type		.nv.reservedSmem.offset0,@object
	.size		.nv.reservedSmem.offset0,0x4
	.type		vprintf,@function
